	.headerflags	@"EF_CUDA_TEXMODE_UNIFIED EF_CUDA_64BIT_ADDRESS EF_CUDA_ACCELERATORS EF_CUDA_SM90 EF_CUDA_VIRTUAL_SM(EF_CUDA_SM90)"
	.elftype	@"ET_EXEC"


//--------------------- .nv.info                  --------------------------
	.section	.nv.info,"",@"SHT_CUDA_INFO"
	.align	4


	//----- nvinfo : EIATTR_REGCOUNT
	.align		4
        /*0000*/ 	.byte	0x04, 0x2f
        /*0002*/ 	.short	(.L_1 - .L_0)
	.align		4
.L_0:
        /*0004*/ 	.word	index@(triton_poi_fused_clone_10)
        /*0008*/ 	.word	0x00000013


	//----- nvinfo : EIATTR_MIN_STACK_SIZE
	.align		4
.L_1:
        /*000c*/ 	.byte	0x04, 0x12
        /*000e*/ 	.short	(.L_3 - .L_2)
	.align		4
.L_2:
        /*0010*/ 	.word	index@(triton_poi_fused_clone_10)
        /*0014*/ 	.word	0x00000000


	//----- nvinfo : EIATTR_FRAME_SIZE
	.align		4
.L_3:
        /*0018*/ 	.byte	0x04, 0x11
        /*001a*/ 	.short	(.L_5 - .L_4)
	.align		4
.L_4:
        /*001c*/ 	.word	index@(triton_poi_fused_clone_10)
        /*0020*/ 	.word	0x00000000


	//----- nvinfo : EIATTR_MIN_STACK_SIZE
	.align		4
.L_5:
        /*0024*/ 	.byte	0x04, 0x12
        /*0026*/ 	.short	(.L_7 - .L_6)
	.align		4
.L_6:
        /*0028*/ 	.word	index@(triton_poi_fused_clone_10)
        /*002c*/ 	.word	0x00000000
.L_7:


//--------------------- .nv.info.triton_poi_fused_clone_10 --------------------------
	.section	.nv.info.triton_poi_fused_clone_10,"",@"SHT_CUDA_INFO"
	.sectionflags	@""
	.align	4


	//----- nvinfo : EIATTR_CUDA_API_VERSION
	.align		4
        /*0000*/ 	.byte	0x04, 0x37
        /*0002*/ 	.short	(.L_9 - .L_8)
.L_8:
        /*0004*/ 	.word	0x0000007c


	//----- nvinfo : EIATTR_KPARAM_INFO
	.align		4
.L_9:
        /*0008*/ 	.byte	0x04, 0x17
        /*000a*/ 	.short	(.L_11 - .L_10)
.L_10:
        /*000c*/ 	.word	0x00000000
        /*0010*/ 	.short	0x0004
        /*0012*/ 	.short	0x0020
        /*0014*/ 	.byte	0x00, 0xf0, 0x11, 0x00


	//----- nvinfo : EIATTR_KPARAM_INFO
	.align		4
.L_11:
        /*0018*/ 	.byte	0x04, 0x17
        /*001a*/ 	.short	(.L_13 - .L_12)
.L_12:
        /*001c*/ 	.word	0x00000000
        /*0020*/ 	.short	0x0003
        /*0022*/ 	.short	0x0018
        /*0024*/ 	.byte	0x00, 0xf4, 0x21, 0x00


	//----- nvinfo : EIATTR_KPARAM_INFO
	.align		4
.L_13:
        /*0028*/ 	.byte	0x04, 0x17
        /*002a*/ 	.short	(.L_15 - .L_14)
.L_14:
        /*002c*/ 	.word	0x00000000
        /*0030*/ 	.short	0x0002
        /*0032*/ 	.short	0x0010
        /*0034*/ 	.byte	0x00, 0xf4, 0x21, 0x00


	//----- nvinfo : EIATTR_KPARAM_INFO
	.align		4
.L_15:
        /*0038*/ 	.byte	0x04, 0x17
        /*003a*/ 	.short	(.L_17 - .L_16)
.L_16:
        /*003c*/ 	.word	0x00000000
        /*0040*/ 	.short	0x0001
        /*0042*/ 	.short	0x0008
        /*0044*/ 	.byte	0x00, 0xf4, 0x21, 0x00


	//----- nvinfo : EIATTR_KPARAM_INFO
	.align		4
.L_17:
        /*0048*/ 	.byte	0x04, 0x17
        /*004a*/ 	.short	(.L_19 - .L_18)
.L_18:
        /*004c*/ 	.word	0x00000000
        /*0050*/ 	.short	0x0000
        /*0052*/ 	.short	0x0000
        /*0054*/ 	.byte	0x00, 0xf4, 0x21, 0x00


	//----- nvinfo : EIATTR_SPARSE_MMA_MASK
	.align		4
.L_19:
        /*0058*/ 	.byte	0x03, 0x50
        /*005a*/ 	.short	0x0000


	//----- nvinfo : EIATTR_MAXREG_COUNT
	.align		4
        /*005c*/ 	.byte	0x03, 0x1b
        /*005e*/ 	.short	0x00ff


	//----- nvinfo : EIATTR_EXIT_INSTR_OFFSETS
	.align		4
        /*0060*/ 	.byte	0x04, 0x1c
        /*0062*/ 	.short	(.L_21 - .L_20)


	//   ....[0]....
.L_20:
        /*0064*/ 	.word	0x00000290


	//   ....[1]....
        /*0068*/ 	.word	0x000002b0


	//----- nvinfo : EIATTR_REQNTID
	.align		4
.L_21:
        /*006c*/ 	.byte	0x04, 0x10
        /*006e*/ 	.short	(.L_23 - .L_22)
.L_22:
        /*0070*/ 	.word	0x00000080
        /*0074*/ 	.word	0x00000001
        /*0078*/ 	.word	0x00000001


	//----- nvinfo : EIATTR_CBANK_PARAM_SIZE
	.align		4
.L_23:
        /*007c*/ 	.byte	0x03, 0x19
        /*007e*/ 	.short	0x0024


	//----- nvinfo : EIATTR_PARAM_CBANK
	.align		4
        /*0080*/ 	.byte	0x04, 0x0a
        /*0082*/ 	.short	(.L_25 - .L_24)
	.align		4
.L_24:
        /*0084*/ 	.word	index@(.nv.constant0.triton_poi_fused_clone_10)
        /*0088*/ 	.short	0x0210
        /*008a*/ 	.short	0x0024


	//----- nvinfo : EIATTR_SW_WAR
	.align		4
.L_25:
        /*008c*/ 	.byte	0x04, 0x36
        /*008e*/ 	.short	(.L_27 - .L_26)
.L_26:
        /*0090*/ 	.word	0x00000008
.L_27:


//--------------------- .nv.callgraph             --------------------------
	.section	.nv.callgraph,"",@"SHT_CUDA_CALLGRAPH"
	.align	4
	.sectionentsize	8
	.align		4
        /*0000*/ 	.word	0x00000000
	.align		4
        /*0004*/ 	.word	0xffffffff
	.align		4
        /*0008*/ 	.word	0x00000000
	.align		4
        /*000c*/ 	.word	0xfffffffe
	.align		4
        /*0010*/ 	.word	0x00000000
	.align		4
        /*0014*/ 	.word	0xfffffffd
	.align		4
        /*0018*/ 	.word	0x00000000
	.align		4
        /*001c*/ 	.word	0xfffffffc


//--------------------- .text.triton_poi_fused_clone_10 --------------------------
	.section	.text.triton_poi_fused_clone_10,"ax",@progbits
	.align	128
        .global         triton_poi_fused_clone_10
        .type           triton_poi_fused_clone_10,@function
        .size           triton_poi_fused_clone_10,(.L_x_1 - triton_poi_fused_clone_10)
        .other          triton_poi_fused_clone_10,@"STO_CUDA_ENTRY STV_DEFAULT"
triton_poi_fused_clone_10:
.text.triton_poi_fused_clone_10:
[----:B------:R-:W0:Y:S02]  /*0000*/  LDC R1, c[0x0][0x28] ;  /* 0x00000a00ff017b82 */ /* 0x000e240000000800 */
[----:B------:R-:W1:Y:S01]  /*0010*/  S2R R0, SR_TID.X ;  /* 0x0000000000007919 */ /* 0x000e620000002100 */
[----:B------:R-:W2:Y:S01]  /*0020*/  LDC.64 R8, c[0x0][0x218] ;  /* 0x00008600ff087b82 */ /* 0x000ea20000000a00 */
[----:B------:R-:W-:Y:S01]  /*0030*/  CS2R R4, SRZ ;  /* 0x0000000000047805 */ /* 0x000fe2000001ff00 */
[----:B------:R-:W-:Y:S01]  /*0040*/  ULDC.64 UR4, c[0x0][0x208] ;  /* 0x0000820000047ab9 */ /* 0x000fe20000000a00 */
[----:B------:R-:W3:Y:S05]  /*0050*/  S2R R13, SR_CTAID.X ;  /* 0x00000000000d7919 */ /* 0x000eea0000002500 */
[----:B------:R-:W4:Y:S08]  /*0060*/  LDC.64 R6, c[0x0][0x220] ;  /* 0x00008800ff067b82 */ /* 0x000f300000000a00 */
[----:B------:R-:W5:Y:S01]  /*0070*/  LDC.64 R2, c[0x0][0x210] ;  /* 0x00008400ff027b82 */ /* 0x000f620000000a00 */
[----:B-1----:R-:W-:-:S02]  /*0080*/  LOP3.LUT R0, R0, 0x7f, RZ, 0xc0, !PT ;  /* 0x0000007f00007812 */ /* 0x002fc400078ec0ff */
[----:B---3--:R-:W-:-:S03]  /*0090*/  SHF.R.S32.HI R12, RZ, 0x18, R13 ;  /* 0x00000018ff0c7819 */ /* 0x008fc6000001140d */
[----:B------:R-:W-:Y:S01]  /*00a0*/  IMAD R13, R13, 0x80, R0 ;  /* 0x000000800d0d7824 */ /* 0x000fe200078e0200 */
[----:B------:R-:W-:-:S03]  /*00b0*/  SGXT R12, R12, 0x1 ;  /* 0x000000010c0c781a */ /* 0x000fc60000000200 */
[C---:B--2---:R-:W-:Y:S01]  /*00c0*/  IMAD.WIDE R8, R13.reuse, 0x4, R8 ;  /* 0x000000040d087825 */ /* 0x044fe200078e0208 */
[----:B------:R-:W-:Y:S02]  /*00d0*/  ISETP.GE.AND P0, PT, R13, 0x100, PT ;  /* 0x000001000d00780c */ /* 0x000fe40003f06270 */
[----:B------:R-:W-:-:S04]  /*00e0*/  LEA.HI R14, R12, R13, RZ, 0x2 ;  /* 0x0000000d0c0e7211 */ /* 0x000fc800078f10ff */
[----:B------:R-:W-:-:S05]  /*00f0*/  LOP3.LUT R0, R14, 0xfffffffc, RZ, 0xc0, !PT ;  /* 0xfffffffc0e007812 */ /* 0x000fca00078ec0ff */
[----:B------:R-:W-:Y:S02]  /*0100*/  IMAD.IADD R15, R13, 0x1, -R0 ;  /* 0x000000010d0f7824 */ /* 0x000fe400078e0a00 */
[----:B------:R-:W-:Y:S02]  /*0110*/  IMAD.MOV.U32 R0, RZ, RZ, RZ ;  /* 0x000000ffff007224 */ /* 0x000fe400078e00ff */
[----:B----4-:R-:W-:-:S04]  /*0120*/  IMAD.WIDE R10, R15, 0x4, R6 ;  /* 0x000000040f0a7825 */ /* 0x010fc800078e0206 */
[----:B-----5:R-:W-:Y:S01]  /*0130*/  IMAD.WIDE R6, R13, 0x4, R2 ;  /* 0x000000040d067825 */ /* 0x020fe200078e0202 */
[----:B------:R1:W2:Y:S04]  /*0140*/  @!P0 LDG.E R0, desc[UR4][R8.64] ;  /* 0x0000000408008981 */ /* 0x0002a8000c1e1900 */
[----:B------:R-:W2:Y:S04]  /*0150*/  @!P0 LDG.E.EL R5, desc[UR4][R10.64] ;  /* 0x000000040a058981 */ /* 0x000ea8000c2e1900 */
[----:B------:R3:W4:Y:S01]  /*0160*/  @!P0 LDG.E R4, desc[UR4][R6.64] ;  /* 0x0000000406048981 */ /* 0x000722000c1e1900 */
[----:B------:R-:W-:-:S02]  /*0170*/  LEA.HI R2, R12, R13, RZ, 0x4 ;  /* 0x0000000d0c027211 */ /* 0x000fc400078f20ff */
[----:B------:R-:W-:Y:S02]  /*0180*/  LEA.HI R12, R12, R13, RZ, 0x6 ;  /* 0x0000000d0c0c7211 */ /* 0x000fe400078f30ff */
[----:B------:R-:W-:Y:S02]  /*0190*/  SHF.R.S32.HI R16, RZ, 0x4, R2 ;  /* 0x00000004ff107819 */ /* 0x000fe40000011402 */
[----:B------:R-:W5:Y:S01]  /*01a0*/  LDC.64 R2, c[0x0][0x228] ;  /* 0x00008a00ff027b82 */ /* 0x000f620000000a00 */
[----:B------:R-:W-:Y:S02]  /*01b0*/  SHF.R.S32.HI R14, RZ, 0x2, R14 ;  /* 0x00000002ff0e7819 */ /* 0x000fe4000001140e */
[----:B------:R-:W-:Y:S02]  /*01c0*/  LEA.HI R13, R16, R16, RZ, 0x2 ;  /* 0x00000010100d7211 */ /* 0x000fe400078f10ff */
[----:B------:R-:W-:Y:S02]  /*01d0*/  LOP3.LUT R12, R12, 0xffffffc0, RZ, 0xc0, !PT ;  /* 0xffffffc00c0c7812 */ /* 0x000fe400078ec0ff */
[----:B-1----:R-:W-:-:S02]  /*01e0*/  LEA.HI R8, R14, R14, RZ, 0x2 ;  /* 0x0000000e0e087211 */ /* 0x002fc400078f10ff */
[----:B------:R-:W-:Y:S01]  /*01f0*/  LOP3.LUT R13, R13, 0x3ffffffc, RZ, 0xc0, !PT ;  /* 0x3ffffffc0d0d7812 */ /* 0x000fe200078ec0ff */
[----:B------:R-:W-:Y:S01]  /*0200*/  IMAD.IADD R12, R15, 0x1, R12 ;  /* 0x000000010f0c7824 */ /* 0x000fe200078e020c */
[----:B---3--:R-:W-:-:S03]  /*0210*/  LOP3.LUT R7, R8, 0xffffffc, RZ, 0xc0, !PT ;  /* 0x0ffffffc08077812 */ /* 0x008fc600078ec0ff */
[----:B------:R-:W-:Y:S02]  /*0220*/  IMAD.IADD R13, R16, 0x1, -R13 ;  /* 0x00000001100d7824 */ /* 0x000fe400078e0a0d */
[----:B------:R-:W-:Y:S02]  /*0230*/  IMAD.IADD R7, R14, 0x1, -R7 ;  /* 0x000000010e077824 */ /* 0x000fe400078e0a07 */
[----:B------:R-:W-:-:S04]  /*0240*/  IMAD R12, R13, 0x4, R12 ;  /* 0x000000040d0c7824 */ /* 0x000fc800078e020c */
[----:B------:R-:W-:-:S04]  /*0250*/  IMAD R7, R7, 0x10, R12 ;  /* 0x0000001007077824 */ /* 0x000fc800078e020c */
[----:B-----5:R-:W-:-:S04]  /*0260*/  IMAD.WIDE R2, R7, 0x4, R2 ;  /* 0x0000000407027825 */ /* 0x020fc800078e0202 */
[----:B--2---:R-:W-:-:S04]  /*0270*/  FADD R5, R5, R0 ;  /* 0x0000000005057221 */ /* 0x004fc80000000000 */
[----:B----4-:R-:W-:Y:S01]  /*0280*/  FADD R5, R5, R4 ;  /* 0x0000000405057221 */ /* 0x010fe20000000000 */
[----:B------:R-:W-:Y:S06]  /*0290*/  @P0 EXIT ;  /* 0x000000000000094d */ /* 0x000fec0003800000 */
[----:B------:R-:W-:Y:S01]  /*02a0*/  STG.E desc[UR4][R2.64], R5 ;  /* 0x0000000502007986 */ /* 0x000fe2000c101904 */
[----:B------:R-:W-:Y:S05]  /*02b0*/  EXIT ;  /* 0x000000000000794d */ /* 0x000fea0003800000 */
.L_x_0:
[----:B------:R-:W-:-:S00]  /*02c0*/  BRA `(.L_x_0) ;  /* 0xfffffffc00fc7947 */ /* 0x000fc0000383ffff */
[----:B------:R-:W-:-:S00]  /*02d0*/  NOP ;  /* 0x0000000000007918 */ /* 0x000fc00000000000 */
        /* <DEDUP_REMOVED lines=10> */
.L_x_1:


//--------------------- .nv.constant0.triton_poi_fused_clone_10 --------------------------
	.section	.nv.constant0.triton_poi_fused_clone_10,"a",@progbits
	.sectionflags	@""
	.align	4
.nv.constant0.triton_poi_fused_clone_10:
	.zero		564
